	.headerflags	@"EF_CUDA_TEXMODE_UNIFIED EF_CUDA_64BIT_ADDRESS EF_CUDA_ACCELERATORS EF_CUDA_SM90 EF_CUDA_VIRTUAL_SM(EF_CUDA_SM90)"
	.elftype	@"ET_EXEC"


//--------------------- .nv.info                  --------------------------
	.section	.nv.info,"",@"SHT_CUDA_INFO"
	.align	4


	//----- nvinfo : EIATTR_REGCOUNT
	.align		4
        /*0000*/ 	.byte	0x04, 0x2f
        /*0002*/ 	.short	(.L_1 - .L_0)
	.align		4
.L_0:
        /*0004*/ 	.word	index@(triton_poi_fused_0)
        /*0008*/ 	.word	0x00000020


	//----- nvinfo : EIATTR_MIN_STACK_SIZE
	.align		4
.L_1:
        /*000c*/ 	.byte	0x04, 0x12
        /*000e*/ 	.short	(.L_3 - .L_2)
	.align		4
.L_2:
        /*0010*/ 	.word	index@(triton_poi_fused_0)
        /*0014*/ 	.word	0x00000000


	//----- nvinfo : EIATTR_FRAME_SIZE
	.align		4
.L_3:
        /*0018*/ 	.byte	0x04, 0x11
        /*001a*/ 	.short	(.L_5 - .L_4)
	.align		4
.L_4:
        /*001c*/ 	.word	index@(triton_poi_fused_0)
        /*0020*/ 	.word	0x00000000


	//----- nvinfo : EIATTR_MIN_STACK_SIZE
	.align		4
.L_5:
        /*0024*/ 	.byte	0x04, 0x12
        /*0026*/ 	.short	(.L_7 - .L_6)
	.align		4
.L_6:
        /*0028*/ 	.word	index@(triton_poi_fused_0)
        /*002c*/ 	.word	0x00000000
.L_7:


//--------------------- .nv.info.triton_poi_fused_0 --------------------------
	.section	.nv.info.triton_poi_fused_0,"",@"SHT_CUDA_INFO"
	.sectionflags	@""
	.align	4


	//----- nvinfo : EIATTR_CUDA_API_VERSION
	.align		4
        /*0000*/ 	.byte	0x04, 0x37
        /*0002*/ 	.short	(.L_9 - .L_8)
.L_8:
        /*0004*/ 	.word	0x0000007c


	//----- nvinfo : EIATTR_KPARAM_INFO
	.align		4
.L_9:
        /*0008*/ 	.byte	0x04, 0x17
        /*000a*/ 	.short	(.L_11 - .L_10)
.L_10:
        /*000c*/ 	.word	0x00000000
        /*0010*/ 	.short	0x0003
        /*0012*/ 	.short	0x0014
        /*0014*/ 	.byte	0x00, 0xf0, 0x11, 0x00


	//----- nvinfo : EIATTR_KPARAM_INFO
	.align		4
.L_11:
        /*0018*/ 	.byte	0x04, 0x17
        /*001a*/ 	.short	(.L_13 - .L_12)
.L_12:
        /*001c*/ 	.word	0x00000000
        /*0020*/ 	.short	0x0002
        /*0022*/ 	.short	0x0010
        /*0024*/ 	.byte	0x00, 0xf0, 0x11, 0x00


	//----- nvinfo : EIATTR_KPARAM_INFO
	.align		4
.L_13:
        /*0028*/ 	.byte	0x04, 0x17
        /*002a*/ 	.short	(.L_15 - .L_14)
.L_14:
        /*002c*/ 	.word	0x00000000
        /*0030*/ 	.short	0x0001
        /*0032*/ 	.short	0x0008
        /*0034*/ 	.byte	0x00, 0xf4, 0x21, 0x00


	//----- nvinfo : EIATTR_KPARAM_INFO
	.align		4
.L_15:
        /*0038*/ 	.byte	0x04, 0x17
        /*003a*/ 	.short	(.L_17 - .L_16)
.L_16:
        /*003c*/ 	.word	0x00000000
        /*0040*/ 	.short	0x0000
        /*0042*/ 	.short	0x0000
        /*0044*/ 	.byte	0x00, 0xf4, 0x21, 0x00


	//----- nvinfo : EIATTR_SPARSE_MMA_MASK
	.align		4
.L_17:
        /*0048*/ 	.byte	0x03, 0x50
        /*004a*/ 	.short	0x0000


	//----- nvinfo : EIATTR_MAXREG_COUNT
	.align		4
        /*004c*/ 	.byte	0x03, 0x1b
        /*004e*/ 	.short	0x00ff


	//----- nvinfo : EIATTR_EXIT_INSTR_OFFSETS
	.align		4
        /*0050*/ 	.byte	0x04, 0x1c
        /*0052*/ 	.short	(.L_19 - .L_18)


	//   ....[0]....
.L_18:
        /*0054*/ 	.word	0x00000770


	//   ....[1]....
        /*0058*/ 	.word	0x00000790


	//----- nvinfo : EIATTR_REQNTID
	.align		4
.L_19:
        /*005c*/ 	.byte	0x04, 0x10
        /*005e*/ 	.short	(.L_21 - .L_20)
.L_20:
        /*0060*/ 	.word	0x00000080
        /*0064*/ 	.word	0x00000001
        /*0068*/ 	.word	0x00000001


	//----- nvinfo : EIATTR_CBANK_PARAM_SIZE
	.align		4
.L_21:
        /*006c*/ 	.byte	0x03, 0x19
        /*006e*/ 	.short	0x0018


	//----- nvinfo : EIATTR_PARAM_CBANK
	.align		4
        /*0070*/ 	.byte	0x04, 0x0a
        /*0072*/ 	.short	(.L_23 - .L_22)
	.align		4
.L_22:
        /*0074*/ 	.word	index@(.nv.constant0.triton_poi_fused_0)
        /*0078*/ 	.short	0x0210
        /*007a*/ 	.short	0x0018


	//----- nvinfo : EIATTR_SW_WAR
	.align		4
.L_23:
        /*007c*/ 	.byte	0x04, 0x36
        /*007e*/ 	.short	(.L_25 - .L_24)
.L_24:
        /*0080*/ 	.word	0x00000008
.L_25:


//--------------------- .nv.callgraph             --------------------------
	.section	.nv.callgraph,"",@"SHT_CUDA_CALLGRAPH"
	.align	4
	.sectionentsize	8
	.align		4
        /*0000*/ 	.word	0x00000000
	.align		4
        /*0004*/ 	.word	0xffffffff
	.align		4
        /*0008*/ 	.word	0x00000000
	.align		4
        /*000c*/ 	.word	0xfffffffe
	.align		4
        /*0010*/ 	.word	0x00000000
	.align		4
        /*0014*/ 	.word	0xfffffffd
	.align		4
        /*0018*/ 	.word	0x00000000
	.align		4
        /*001c*/ 	.word	0xfffffffc


//--------------------- .text.triton_poi_fused_0  --------------------------
	.section	.text.triton_poi_fused_0,"ax",@progbits
	.align	128
        .global         triton_poi_fused_0
        .type           triton_poi_fused_0,@function
        .size           triton_poi_fused_0,(.L_x_1 - triton_poi_fused_0)
        .other          triton_poi_fused_0,@"STO_CUDA_ENTRY STV_DEFAULT"
triton_poi_fused_0:
.text.triton_poi_fused_0:
[----:B------:R-:W0:Y:S01]  /*0000*/  LDC R1, c[0x0][0x28] ;  /* 0x00000a00ff017b82 */ /* 0x000e220000000800 */
[----:B------:R-:W1:Y:S07]  /*0010*/  S2R R10, SR_TID.X ;  /* 0x00000000000a7919 */ /* 0x000e6e0000002100 */
[----:B------:R-:W2:Y:S01]  /*0020*/  S2UR UR4, SR_CTAID.Y ;  /* 0x00000000000479c3 */ /* 0x000ea20000002600 */
[----:B------:R-:W-:Y:S01]  /*0030*/  HFMA2.MMA R0, -RZ, RZ, 0, 0 ;  /* 0x00000000ff007435 */ /* 0x000fe200000001ff */
[----:B------:R-:W3:Y:S06]  /*0040*/  S2R R3, SR_CTAID.X ;  /* 0x0000000000037919 */ /* 0x000eec0000002500 */
[----:B------:R-:W4:Y:S01]  /*0050*/  LDC.64 R12, c[0x0][0x210] ;  /* 0x00008400ff0c7b82 */ /* 0x000f220000000a00 */
[----:B--2---:R-:W-:Y:S01]  /*0060*/  USHF.L.U32 UR4, UR4, 0x5, URZ ;  /* 0x0000000504047899 */ /* 0x004fe2000800063f */
[----:B-1----:R-:W-:-:S02]  /*0070*/  SHF.R.U32.HI R19, RZ, 0x5, R10 ;  /* 0x00000005ff137819 */ /* 0x002fc4000001160a */
[----:B------:R-:W-:Y:S02]  /*0080*/  LOP3.LUT R10, R10, 0x1f, RZ, 0xc0, !PT ;  /* 0x0000001f0a0a7812 */ /* 0x000fe400078ec0ff */
[----:B------:R-:W-:Y:S02]  /*0090*/  SGXT.U32 R19, R19, 0x2 ;  /* 0x000000021313781a */ /* 0x000fe40000000000 */
[----:B---3--:R-:W-:Y:S02]  /*00a0*/  LEA R10, R3, R10, 0x5 ;  /* 0x0000000a030a7211 */ /* 0x008fe400078e28ff */
[----:B------:R-:W-:Y:S01]  /*00b0*/  LOP3.LUT R19, R19, UR4, RZ, 0xfc, !PT ;  /* 0x0000000413137c12 */ /* 0x000fe2000f8efcff */
[----:B------:R-:W-:Y:S01]  /*00c0*/  ULDC.64 UR4, c[0x0][0x208] ;  /* 0x0000820000047ab9 */ /* 0x000fe20000000a00 */
[----:B------:R-:W-:-:S03]  /*00d0*/  ISETP.GE.AND P0, PT, R10, 0x19, PT ;  /* 0x000000190a00780c */ /* 0x000fc60003f06270 */
[C---:B------:R-:W-:Y:S01]  /*00e0*/  IMAD R21, R19.reuse, 0x19, R10 ;  /* 0x0000001913157824 */ /* 0x040fe200078e020a */
[----:B------:R-:W-:-:S03]  /*00f0*/  ISETP.LT.AND P1, PT, R19, 0x60, !P0 ;  /* 0x000000601300780c */ /* 0x000fc60004721270 */
[----:B----4-:R-:W-:Y:S01]  /*0100*/  IMAD.WIDE R14, R21, 0x4, R12 ;  /* 0x00000004150e7825 */ /* 0x010fe200078e020c */
[C---:B------:R-:W-:Y:S02]  /*0110*/  LOP3.LUT R4, R19.reuse, 0x4, RZ, 0xfc, !PT ;  /* 0x0000000413047812 */ /* 0x040fe400078efcff */
[C---:B------:R-:W-:Y:S02]  /*0120*/  LOP3.LUT R11, R19.reuse, 0xc, RZ, 0xfc, !PT ;  /* 0x0000000c130b7812 */ /* 0x040fe400078efcff */
[C---:B------:R-:W-:Y:S02]  /*0130*/  LOP3.LUT R2, R19.reuse, 0x10, RZ, 0xfc, !PT ;  /* 0x0000001013027812 */ /* 0x040fe400078efcff */
[----:B------:R-:W-:Y:S02]  /*0140*/  LOP3.LUT R9, R19, 0x8, RZ, 0xfc, !PT ;  /* 0x0000000813097812 */ /* 0x000fe400078efcff */
[----:B------:R-:W-:Y:S01]  /*0150*/  IADD3 R29, R21, 0x64, RZ ;  /* 0x00000064151d7810 */ /* 0x000fe20007ffe0ff */
[----:B------:R1:W2:Y:S01]  /*0160*/  @P1 LDG.E.EL R0, desc[UR4][R14.64] ;  /* 0x000000040e001981 */ /* 0x0002a2000c2e1900 */
[----:B------:R-:W-:-:S02]  /*0170*/  ISETP.LT.AND P6, PT, R4, 0x60, !P0 ;  /* 0x000000600400780c */ /* 0x000fc400047c1270 */
[----:B------:R-:W-:Y:S02]  /*0180*/  ISETP.LT.AND P4, PT, R11, 0x60, !P0 ;  /* 0x000000600b00780c */ /* 0x000fe40004781270 */
[----:B------:R-:W-:Y:S02]  /*0190*/  ISETP.LT.AND P3, PT, R2, 0x60, !P0 ;  /* 0x000000600200780c */ /* 0x000fe40004761270 */
[----:B------:R-:W-:Y:S01]  /*01a0*/  LOP3.LUT R22, R19, 0x14, RZ, 0xfc, !PT ;  /* 0x0000001413167812 */ /* 0x000fe200078efcff */
[----:B------:R-:W-:Y:S01]  /*01b0*/  HFMA2.MMA R5, -RZ, RZ, 0, 0 ;  /* 0x00000000ff057435 */ /* 0x000fe200000001ff */
[----:B------:R-:W-:Y:S01]  /*01c0*/  MOV R8, RZ ;  /* 0x000000ff00087202 */ /* 0x000fe20000000f00 */
[----:B------:R-:W-:Y:S01]  /*01d0*/  IMAD.WIDE R28, R29, 0x4, R12 ;  /* 0x000000041d1c7825 */ /* 0x000fe200078e020c */
[----:B------:R-:W-:Y:S02]  /*01e0*/  ISETP.LT.AND P5, PT, R9, 0x60, !P0 ;  /* 0x000000600900780c */ /* 0x000fe400047a1270 */
[----:B-1----:R-:W-:-:S02]  /*01f0*/  IADD3 R15, R21, 0x12c, RZ ;  /* 0x0000012c150f7810 */ /* 0x002fc40007ffe0ff */
[----:B------:R-:W-:Y:S02]  /*0200*/  LOP3.LUT R24, R19, 0x18, RZ, 0xfc, !PT ;  /* 0x0000001813187812 */ /* 0x000fe400078efcff */
[----:B------:R-:W-:Y:S02]  /*0210*/  CS2R R6, SRZ ;  /* 0x0000000000067805 */ /* 0x000fe4000001ff00 */
[----:B------:R-:W-:Y:S02]  /*0220*/  IADD3 R17, R21, 0x190, RZ ;  /* 0x0000019015117810 */ /* 0x000fe40007ffe0ff */
[----:B------:R-:W-:Y:S02]  /*0230*/  P2R R18, PR, RZ, 0x2 ;  /* 0x00000002ff127803 */ /* 0x000fe40000000000 */
[----:B------:R-:W-:Y:S02]  /*0240*/  IADD3 R27, R21, 0xc8, RZ ;  /* 0x000000c8151b7810 */ /* 0x000fe40007ffe0ff */
[----:B------:R-:W-:Y:S01]  /*0250*/  ISETP.LT.AND P2, PT, R22, 0x60, !P0 ;  /* 0x000000601600780c */ /* 0x000fe20004741270 */
[--C-:B------:R-:W-:Y:S01]  /*0260*/  IMAD.WIDE R14, R15, 0x4, R12.reuse ;  /* 0x000000040f0e7825 */ /* 0x100fe200078e020c */
[----:B------:R-:W-:Y:S01]  /*0270*/  ISETP.LT.AND P1, PT, R24, 0x60, !P0 ;  /* 0x000000601800780c */ /* 0x000fe20004721270 */
[----:B------:R1:W3:Y:S01]  /*0280*/  @P6 LDG.E.EL R8, desc[UR4][R28.64] ;  /* 0x000000041c086981 */ /* 0x0002e2000c2e1900 */
[----:B------:R-:W-:Y:S01]  /*0290*/  IADD3 R20, R21, 0x1f4, RZ ;  /* 0x000001f415147810 */ /* 0x000fe20007ffe0ff */
[--C-:B------:R-:W-:Y:S01]  /*02a0*/  IMAD.WIDE R16, R17, 0x4, R12.reuse ;  /* 0x0000000411107825 */ /* 0x100fe200078e020c */
[----:B------:R-:W-:Y:S01]  /*02b0*/  HFMA2.MMA R23, -RZ, RZ, 0, 0 ;  /* 0x00000000ff177435 */ /* 0x000fe200000001ff */
[----:B------:R-:W-:Y:S01]  /*02c0*/  P2R R3, PR, RZ, 0x40 ;  /* 0x00000040ff037803 */ /* 0x000fe20000000000 */
[----:B------:R4:W3:Y:S01]  /*02d0*/  @P4 LDG.E.EL R6, desc[UR4][R14.64] ;  /* 0x000000040e064981 */ /* 0x0008e2000c2e1900 */
[----:B------:R-:W-:Y:S01]  /*02e0*/  IMAD.WIDE R26, R27, 0x4, R12 ;  /* 0x000000041b1a7825 */ /* 0x000fe200078e020c */
[----:B------:R-:W-:-:S02]  /*02f0*/  ISETP.NE.AND P6, PT, R18, RZ, PT ;  /* 0x000000ff1200720c */ /* 0x000fc40003fc5270 */
[----:B-1----:R-:W-:Y:S01]  /*0300*/  IADD3 R29, R21, 0x258, RZ ;  /* 0x00000258151d7810 */ /* 0x002fe20007ffe0ff */
[----:B------:R1:W3:Y:S01]  /*0310*/  @P3 LDG.E.EL R5, desc[UR4][R16.64] ;  /* 0x0000000410053981 */ /* 0x0002e2000c2e1900 */
[----:B------:R-:W-:Y:S01]  /*0320*/  MOV R18, RZ ;  /* 0x000000ff00127202 */ /* 0x000fe20000000f00 */
[--C-:B----4-:R-:W-:Y:S02]  /*0330*/  IMAD.WIDE R14, R20, 0x4, R12.reuse ;  /* 0x00000004140e7825 */ /* 0x110fe400078e020c */
[----:B------:R4:W3:Y:S04]  /*0340*/  @P5 LDG.E.EL R7, desc[UR4][R26.64] ;  /* 0x000000041a075981 */ /* 0x0008e8000c2e1900 */
[----:B------:R-:W3:Y:S01]  /*0350*/  @P2 LDG.E.EL R18, desc[UR4][R14.64] ;  /* 0x000000040e122981 */ /* 0x000ee2000c2e1900 */
[----:B-1----:R-:W-:-:S05]  /*0360*/  IMAD.WIDE R16, R29, 0x4, R12 ;  /* 0x000000041d107825 */ /* 0x002fca00078e020c */
[----:B------:R1:W3:Y:S01]  /*0370*/  @P1 LDG.E.EL R23, desc[UR4][R16.64] ;  /* 0x0000000410171981 */ /* 0x0002e2000c2e1900 */
[----:B------:R-:W-:Y:S01]  /*0380*/  IADD3 R21, R21, 0x2bc, RZ ;  /* 0x000002bc15157810 */ /* 0x000fe20007ffe0ff */
[----:B----4-:R-:W-:-:S04]  /*0390*/  IMAD.HI R27, R19, 0x55555556, RZ ;  /* 0x55555556131b7827 */ /* 0x010fc800078e02ff */
[----:B------:R-:W-:Y:S02]  /*03a0*/  IMAD.WIDE R20, R21, 0x4, R12 ;  /* 0x0000000415147825 */ /* 0x000fe400078e020c */
[----:B------:R-:W4:Y:S01]  /*03b0*/  LDC.64 R12, c[0x0][0x218] ;  /* 0x00008600ff0c7b82 */ /* 0x000f220000000a00 */
[----:B------:R-:W-:Y:S02]  /*03c0*/  LEA.HI R28, R27, R27, RZ, 0x1 ;  /* 0x0000001b1b1c7211 */ /* 0x000fe400078f08ff */
[----:B------:R-:W-:-:S03]  /*03d0*/  LOP3.LUT R25, R19, 0x1c, RZ, 0xfc, !PT ;  /* 0x0000001c13197812 */ /* 0x000fc600078efcff */
[----:B------:R-:W-:Y:S01]  /*03e0*/  IMAD R19, R28, -0x3, R19 ;  /* 0xfffffffd1c137824 */ /* 0x000fe200078e0213 */
[----:B------:R-:W-:-:S03]  /*03f0*/  ISETP.LT.AND P0, PT, R25, 0x60, !P0 ;  /* 0x000000601900780c */ /* 0x000fc60004701270 */
[----:B------:R-:W-:Y:S01]  /*0400*/  IMAD R19, R10, 0x3, R19 ;  /* 0x000000030a137824 */ /* 0x000fe200078e0213 */
[----:B------:R-:W-:-:S03]  /*0410*/  MOV R26, RZ ;  /* 0x000000ff001a7202 */ /* 0x000fc60000000f00 */
[----:B------:R-:W-:Y:S02]  /*0420*/  IMAD R19, R28, 0x4b, R19 ;  /* 0x0000004b1c137824 */ /* 0x000fe400078e0213 */
[----:B-1----:R-:W-:-:S04]  /*0430*/  IMAD.HI R16, R9, 0x55555556, RZ ;  /* 0x5555555609107827 */ /* 0x002fc800078e02ff */
[----:B------:R1:W5:Y:S01]  /*0440*/  @P0 LDG.E.EL R26, desc[UR4][R20.64] ;  /* 0x00000004141a0981 */ /* 0x000362000c2e1900 */
[----:B0---4-:R-:W-:Y:S01]  /*0450*/  IMAD.WIDE R14, R19, 0x4, R12 ;  /* 0x00000004130e7825 */ /* 0x011fe200078e020c */
[----:B------:R-:W-:-:S03]  /*0460*/  LEA.HI R16, R16, R16, RZ, 0x1 ;  /* 0x0000001010107211 */ /* 0x000fc600078f08ff */
[----:B------:R-:W-:-:S04]  /*0470*/  IMAD.HI R17, R11, 0x55555556, RZ ;  /* 0x555555560b117827 */ /* 0x000fc800078e02ff */
[----:B------:R-:W-:-:S04]  /*0480*/  IMAD R9, R16, -0x3, R9 ;  /* 0xfffffffd10097824 */ /* 0x000fc800078e0209 */
[----:B------:R-:W-:Y:S02]  /*0490*/  IMAD R9, R16, 0x4b, R9 ;  /* 0x0000004b10097824 */ /* 0x000fe400078e0209 */
[----:B------:R-:W-:-:S04]  /*04a0*/  IMAD.HI R16, R2, 0x55555556, RZ ;  /* 0x5555555602107827 */ /* 0x000fc800078e02ff */
[----:B------:R-:W-:Y:S01]  /*04b0*/  IMAD R9, R10, 0x3, R9 ;  /* 0x000000030a097824 */ /* 0x000fe200078e0209 */
[----:B--2---:R0:W-:Y:S01]  /*04c0*/  @P6 STG.E desc[UR4][R14.64], R0 ;  /* 0x000000000e006986 */ /* 0x0041e2000c101904 */
[----:B------:R-:W-:Y:S01]  /*04d0*/  ISETP.NE.AND P6, PT, R3, RZ, PT ;  /* 0x000000ff0300720c */ /* 0x000fe20003fc5270 */
[----:B------:R-:W-:-:S05]  /*04e0*/  IMAD.HI R3, R4, 0x55555556, RZ ;  /* 0x5555555604037827 */ /* 0x000fca00078e02ff */
[----:B------:R-:W-:-:S05]  /*04f0*/  LEA.HI R3, R3, R3, RZ, 0x1 ;  /* 0x0000000303037211 */ /* 0x000fca00078f08ff */
[----:B------:R-:W-:Y:S02]  /*0500*/  IMAD R4, R3, -0x3, R4 ;  /* 0xfffffffd03047824 */ /* 0x000fe400078e0204 */
[----:B0-----:R-:W-:-:S04]  /*0510*/  IMAD.HI R0, R22, 0x55555556, RZ ;  /* 0x5555555616007827 */ /* 0x001fc800078e02ff */
[----:B------:R-:W-:Y:S01]  /*0520*/  IMAD R3, R3, 0x4b, R4 ;  /* 0x0000004b03037824 */ /* 0x000fe200078e0204 */
[----:B------:R-:W-:Y:S01]  /*0530*/  LEA.HI R4, R17, R17, RZ, 0x1 ;  /* 0x0000001111047211 */ /* 0x000fe200078f08ff */
[----:B------:R-:W-:-:S04]  /*0540*/  IMAD.HI R17, R24, 0x55555556, RZ ;  /* 0x5555555618117827 */ /* 0x000fc800078e02ff */
[----:B------:R-:W-:Y:S01]  /*0550*/  IMAD.HI R14, R25, 0x55555556, RZ ;  /* 0x55555556190e7827 */ /* 0x000fe200078e02ff */
[----:B------:R-:W-:-:S03]  /*0560*/  LEA.HI R15, R16, R16, RZ, 0x1 ;  /* 0x00000010100f7211 */ /* 0x000fc600078f08ff */
[----:B------:R-:W-:Y:S01]  /*0570*/  IMAD R19, R4, -0x3, R11 ;  /* 0xfffffffd04137824 */ /* 0x000fe200078e020b */
[----:B------:R-:W-:Y:S02]  /*0580*/  LEA.HI R11, R0, R0, RZ, 0x1 ;  /* 0x00000000000b7211 */ /* 0x000fe400078f08ff */
[----:B------:R-:W-:Y:S02]  /*0590*/  LEA.HI R17, R17, R17, RZ, 0x1 ;  /* 0x0000001111117211 */ /* 0x000fe400078f08ff */
[----:B------:R-:W-:Y:S01]  /*05a0*/  LEA.HI R0, R14, R14, RZ, 0x1 ;  /* 0x0000000e0e007211 */ /* 0x000fe200078f08ff */
[----:B------:R-:W-:Y:S02]  /*05b0*/  IMAD R2, R15, -0x3, R2 ;  /* 0xfffffffd0f027824 */ /* 0x000fe400078e0202 */
[----:B------:R-:W-:Y:S02]  /*05c0*/  IMAD R22, R11, -0x3, R22 ;  /* 0xfffffffd0b167824 */ /* 0x000fe400078e0216 */
[----:B------:R-:W-:-:S02]  /*05d0*/  IMAD R24, R17, -0x3, R24 ;  /* 0xfffffffd11187824 */ /* 0x000fc400078e0218 */
[----:B------:R-:W-:Y:S02]  /*05e0*/  IMAD R25, R0, -0x3, R25 ;  /* 0xfffffffd00197824 */ /* 0x000fe400078e0219 */
[----:B------:R-:W-:Y:S02]  /*05f0*/  IMAD R19, R4, 0x4b, R19 ;  /* 0x0000004b04137824 */ /* 0x000fe400078e0213 */
[----:B-1----:R-:W-:Y:S02]  /*0600*/  IMAD R21, R15, 0x4b, R2 ;  /* 0x0000004b0f157824 */ /* 0x002fe400078e0202 */
[----:B------:R-:W-:Y:S02]  /*0610*/  IMAD R11, R11, 0x4b, R22 ;  /* 0x0000004b0b0b7824 */ /* 0x000fe400078e0216 */
[----:B------:R-:W-:Y:S02]  /*0620*/  IMAD R27, R17, 0x4b, R24 ;  /* 0x0000004b111b7824 */ /* 0x000fe400078e0218 */
[----:B------:R-:W-:-:S02]  /*0630*/  IMAD R29, R0, 0x4b, R25 ;  /* 0x0000004b001d7824 */ /* 0x000fc400078e0219 */
[C---:B------:R-:W-:Y:S02]  /*0640*/  IMAD R3, R10.reuse, 0x3, R3 ;  /* 0x000000030a037824 */ /* 0x040fe400078e0203 */
[C---:B------:R-:W-:Y:S02]  /*0650*/  IMAD R15, R10.reuse, 0x3, R19 ;  /* 0x000000030a0f7824 */ /* 0x040fe400078e0213 */
[C---:B------:R-:W-:Y:S02]  /*0660*/  IMAD R17, R10.reuse, 0x3, R21 ;  /* 0x000000030a117824 */ /* 0x040fe400078e0215 */
[C---:B------:R-:W-:Y:S02]  /*0670*/  IMAD R21, R10.reuse, 0x3, R11 ;  /* 0x000000030a157824 */ /* 0x040fe400078e020b */
[C---:B------:R-:W-:Y:S02]  /*0680*/  IMAD R25, R10.reuse, 0x3, R27 ;  /* 0x000000030a197824 */ /* 0x040fe400078e021b */
[----:B------:R-:W-:-:S02]  /*0690*/  IMAD R29, R10, 0x3, R29 ;  /* 0x000000030a1d7824 */ /* 0x000fc400078e021d */
[----:B------:R-:W-:-:S04]  /*06a0*/  IMAD.WIDE R2, R3, 0x4, R12 ;  /* 0x0000000403027825 */ /* 0x000fc800078e020c */
[--C-:B------:R-:W-:Y:S01]  /*06b0*/  IMAD.WIDE R10, R9, 0x4, R12.reuse ;  /* 0x00000004090a7825 */ /* 0x100fe200078e020c */
[----:B---3--:R0:W-:Y:S03]  /*06c0*/  @P6 STG.E desc[UR4][R2.64], R8 ;  /* 0x0000000802006986 */ /* 0x0081e6000c101904 */
[--C-:B------:R-:W-:Y:S01]  /*06d0*/  IMAD.WIDE R14, R15, 0x4, R12.reuse ;  /* 0x000000040f0e7825 */ /* 0x100fe200078e020c */
[----:B------:R0:W-:Y:S03]  /*06e0*/  @P5 STG.E desc[UR4][R10.64], R7 ;  /* 0x000000070a005986 */ /* 0x0001e6000c101904 */
[--C-:B------:R-:W-:Y:S01]  /*06f0*/  IMAD.WIDE R16, R17, 0x4, R12.reuse ;  /* 0x0000000411107825 */ /* 0x100fe200078e020c */
[----:B------:R0:W-:Y:S03]  /*0700*/  @P4 STG.E desc[UR4][R14.64], R6 ;  /* 0x000000060e004986 */ /* 0x0001e6000c101904 */
[--C-:B------:R-:W-:Y:S01]  /*0710*/  IMAD.WIDE R20, R21, 0x4, R12.reuse ;  /* 0x0000000415147825 */ /* 0x100fe200078e020c */
[----:B------:R0:W-:Y:S03]  /*0720*/  @P3 STG.E desc[UR4][R16.64], R5 ;  /* 0x0000000510003986 */ /* 0x0001e6000c101904 */
[--C-:B------:R-:W-:Y:S01]  /*0730*/  IMAD.WIDE R24, R25, 0x4, R12.reuse ;  /* 0x0000000419187825 */ /* 0x100fe200078e020c */
[----:B------:R0:W-:Y:S04]  /*0740*/  @P2 STG.E desc[UR4][R20.64], R18 ;  /* 0x0000001214002986 */ /* 0x0001e8000c101904 */
[----:B------:R0:W-:Y:S01]  /*0750*/  @P1 STG.E desc[UR4][R24.64], R23 ;  /* 0x0000001718001986 */ /* 0x0001e2000c101904 */
[----:B------:R-:W-:Y:S01]  /*0760*/  IMAD.WIDE R12, R29, 0x4, R12 ;  /* 0x000000041d0c7825 */ /* 0x000fe200078e020c */
[----:B0-----:R-:W-:Y:S06]  /*0770*/  @!P0 EXIT ;  /* 0x000000000000894d */ /* 0x001fec0003800000 */
[----:B-----5:R-:W-:Y:S01]  /*0780*/  STG.E desc[UR4][R12.64], R26 ;  /* 0x0000001a0c007986 */ /* 0x020fe2000c101904 */
[----:B------:R-:W-:Y:S05]  /*0790*/  EXIT ;  /* 0x000000000000794d */ /* 0x000fea0003800000 */
.L_x_0:
[----:B------:R-:W-:-:S00]  /*07a0*/  BRA `(.L_x_0) ;  /* 0xfffffffc00fc7947 */ /* 0x000fc0000383ffff */
[----:B------:R-:W-:-:S00]  /*07b0*/  NOP ;  /* 0x0000000000007918 */ /* 0x000fc00000000000 */
        /* <DEDUP_REMOVED lines=12> */
.L_x_1:


//--------------------- .nv.constant0.triton_poi_fused_0 --------------------------
	.section	.nv.constant0.triton_poi_fused_0,"a",@progbits
	.sectionflags	@""
	.align	4
.nv.constant0.triton_poi_fused_0:
	.zero		552
